//
// Generated by NVIDIA NVVM Compiler
//
// Compiler Build ID: CL-36424714
// Cuda compilation tools, release 13.0, V13.0.88
// Based on NVVM 20.0.0
//

.version 9.0
.target sm_100
.address_size 64

	// .globl	_Z11init_kernelPiii

.visible .entry _Z11init_kernelPiii(
	.param .u64 .ptr .align 1 _Z11init_kernelPiii_param_0,
	.param .u32 _Z11init_kernelPiii_param_1,
	.param .u32 _Z11init_kernelPiii_param_2
)
{
	.reg .pred 	%p<4>;
	.reg .b32 	%r<14>;
	.reg .b64 	%rd<5>;

	ld.param.u64 	%rd1, [_Z11init_kernelPiii_param_0];
	ld.param.u32 	%r2, [_Z11init_kernelPiii_param_1];
	ld.param.u32 	%r4, [_Z11init_kernelPiii_param_2];
	mov.u32 	%r5, %ctaid.x;
	mov.u32 	%r6, %ntid.x;
	mov.u32 	%r7, %tid.x;
	mad.lo.s32 	%r8, %r5, %r6, %r7;
	mov.u32 	%r9, %ctaid.y;
	mov.u32 	%r10, %ntid.y;
	mov.u32 	%r11, %tid.y;
	mad.lo.s32 	%r12, %r9, %r10, %r11;
	mad.lo.s32 	%r1, %r4, %r12, %r8;
	setp.ge.s32 	%p1, %r8, %r4;
	setp.ge.s32 	%p2, %r12, %r2;
	or.pred  	%p3, %p1, %p2;
	@%p3 bra 	$L__BB0_2;
	cvta.to.global.u64 	%rd2, %rd1;
	mul.wide.s32 	%rd3, %r1, 4;
	add.s64 	%rd4, %rd2, %rd3;
	st.global.u32 	[%rd4], %r1;
$L__BB0_2:
	ret;

}
	// .globl	_Z12union_kernelPiS_ii
.visible .entry _Z12union_kernelPiS_ii(
	.param .u64 .ptr .align 1 _Z12union_kernelPiS_ii_param_0,
	.param .u64 .ptr .align 1 _Z12union_kernelPiS_ii_param_1,
	.param .u32 _Z12union_kernelPiS_ii_param_2,
	.param .u32 _Z12union_kernelPiS_ii_param_3
)
{
	.reg .pred 	%p<46>;
	.reg .b32 	%r<84>;
	.reg .b64 	%rd<49>;

	ld.param.u64 	%rd15, [_Z12union_kernelPiS_ii_param_0];
	ld.param.u64 	%rd16, [_Z12union_kernelPiS_ii_param_1];
	ld.param.u32 	%r49, [_Z12union_kernelPiS_ii_param_2];
	ld.param.u32 	%r48, [_Z12union_kernelPiS_ii_param_3];
	cvta.to.global.u64 	%rd1, %rd15;
	cvta.to.global.u64 	%rd2, %rd16;
	mov.u32 	%r51, %ctaid.x;
	mov.u32 	%r52, %ntid.x;
	mov.u32 	%r53, %tid.x;
	mad.lo.s32 	%r1, %r51, %r52, %r53;
	mov.u32 	%r54, %ctaid.y;
	mov.u32 	%r55, %ntid.y;
	mov.u32 	%r56, %tid.y;
	mad.lo.s32 	%r57, %r54, %r55, %r56;
	mul.lo.s32 	%r3, %r48, %r57;
	add.s32 	%r4, %r3, %r1;
	setp.ge.s32 	%p2, %r1, %r48;
	setp.ge.s32 	%p3, %r57, %r49;
	or.pred  	%p4, %p2, %p3;
	@%p4 bra 	$L__BB1_39;
	mul.wide.s32 	%rd17, %r4, 4;
	add.s64 	%rd3, %rd2, %rd17;
	add.s64 	%rd4, %rd1, %rd17;
	sub.s32 	%r5, %r3, %r48;
	mov.b32 	%r65, -1;
$L__BB1_2:
	setp.gt.s32 	%p5, %r65, -1;
	add.s32 	%r7, %r65, %r1;
	setp.gt.s32 	%p6, %r7, -1;
	setp.lt.s32 	%p7, %r7, %r48;
	and.pred  	%p1, %p6, %p7;
	@%p5 bra 	$L__BB1_29;
	setp.eq.s32 	%p8, %r57, 0;
	not.pred 	%p9, %p1;
	or.pred  	%p10, %p8, %p9;
	@%p10 bra 	$L__BB1_16;
	add.s32 	%r71, %r5, %r7;
	mul.wide.s32 	%rd18, %r71, 4;
	add.s64 	%rd19, %rd2, %rd18;
	ld.global.u32 	%r59, [%rd19];
	ld.global.u32 	%r60, [%rd3];
	setp.ne.s32 	%p11, %r59, %r60;
	@%p11 bra 	$L__BB1_16;
	ld.global.u32 	%r66, [%rd4];
	setp.eq.s32 	%p12, %r66, %r4;
	mov.u32 	%r67, %r4;
	@%p12 bra 	$L__BB1_7;
$L__BB1_6:
	mov.u32 	%r67, %r66;
	mul.wide.s32 	%rd20, %r67, 4;
	add.s64 	%rd21, %rd1, %rd20;
	ld.global.u32 	%r66, [%rd21];
	setp.ne.s32 	%p13, %r66, %r67;
	@%p13 bra 	$L__BB1_6;
$L__BB1_7:
	setp.eq.s32 	%p14, %r4, %r67;
	@%p14 bra 	$L__BB1_10;
	mov.u32 	%r68, %r4;
$L__BB1_9:
	mul.wide.s32 	%rd22, %r68, 4;
	add.s64 	%rd23, %rd1, %rd22;
	ld.global.u32 	%r68, [%rd23];
	st.global.u32 	[%rd23], %r67;
	setp.ne.s32 	%p15, %r68, %r67;
	@%p15 bra 	$L__BB1_9;
$L__BB1_10:
	add.s64 	%rd46, %rd1, %rd18;
	ld.global.u32 	%r69, [%rd46];
	setp.eq.s32 	%p16, %r69, %r71;
	mov.u32 	%r70, %r71;
	@%p16 bra 	$L__BB1_12;
$L__BB1_11:
	mov.u32 	%r70, %r69;
	mul.wide.s32 	%rd25, %r70, 4;
	add.s64 	%rd46, %rd1, %rd25;
	ld.global.u32 	%r69, [%rd46];
	setp.ne.s32 	%p17, %r69, %r70;
	@%p17 bra 	$L__BB1_11;
$L__BB1_12:
	setp.eq.s32 	%p18, %r71, %r70;
	@%p18 bra 	$L__BB1_14;
$L__BB1_13:
	mul.wide.s32 	%rd26, %r71, 4;
	add.s64 	%rd27, %rd1, %rd26;
	ld.global.u32 	%r71, [%rd27];
	st.global.u32 	[%rd27], %r70;
	setp.ne.s32 	%p19, %r71, %r70;
	@%p19 bra 	$L__BB1_13;
$L__BB1_14:
	setp.eq.s32 	%p20, %r67, %r70;
	@%p20 bra 	$L__BB1_16;
	st.global.u32 	[%rd46], %r67;
$L__BB1_16:
	@%p9 bra 	$L__BB1_38;
	add.s32 	%r77, %r4, %r65;
	mul.wide.s32 	%rd8, %r65, 4;
	add.s64 	%rd28, %rd3, %rd8;
	ld.global.u32 	%r61, [%rd28];
	ld.global.u32 	%r62, [%rd3];
	setp.ne.s32 	%p22, %r61, %r62;
	@%p22 bra 	$L__BB1_38;
	ld.global.u32 	%r72, [%rd4];
	setp.eq.s32 	%p23, %r72, %r4;
	mov.u32 	%r73, %r4;
	@%p23 bra 	$L__BB1_20;
$L__BB1_19:
	mov.u32 	%r73, %r72;
	mul.wide.s32 	%rd29, %r73, 4;
	add.s64 	%rd30, %rd1, %rd29;
	ld.global.u32 	%r72, [%rd30];
	setp.ne.s32 	%p24, %r72, %r73;
	@%p24 bra 	$L__BB1_19;
$L__BB1_20:
	setp.eq.s32 	%p25, %r4, %r73;
	@%p25 bra 	$L__BB1_23;
	mov.u32 	%r74, %r4;
$L__BB1_22:
	mul.wide.s32 	%rd31, %r74, 4;
	add.s64 	%rd32, %rd1, %rd31;
	ld.global.u32 	%r74, [%rd32];
	st.global.u32 	[%rd32], %r73;
	setp.ne.s32 	%p26, %r74, %r73;
	@%p26 bra 	$L__BB1_22;
$L__BB1_23:
	add.s64 	%rd47, %rd4, %rd8;
	ld.global.u32 	%r75, [%rd47];
	setp.eq.s32 	%p27, %r75, %r77;
	mov.u32 	%r76, %r77;
	@%p27 bra 	$L__BB1_25;
$L__BB1_24:
	mov.u32 	%r76, %r75;
	mul.wide.s32 	%rd33, %r76, 4;
	add.s64 	%rd47, %rd1, %rd33;
	ld.global.u32 	%r75, [%rd47];
	setp.ne.s32 	%p28, %r75, %r76;
	@%p28 bra 	$L__BB1_24;
$L__BB1_25:
	setp.eq.s32 	%p29, %r77, %r76;
	@%p29 bra 	$L__BB1_27;
$L__BB1_26:
	mul.wide.s32 	%rd34, %r77, 4;
	add.s64 	%rd35, %rd1, %rd34;
	ld.global.u32 	%r77, [%rd35];
	st.global.u32 	[%rd35], %r76;
	setp.ne.s32 	%p30, %r77, %r76;
	@%p30 bra 	$L__BB1_26;
$L__BB1_27:
	setp.eq.s32 	%p31, %r73, %r76;
	@%p31 bra 	$L__BB1_38;
	st.global.u32 	[%rd47], %r73;
	bra.uni 	$L__BB1_38;
$L__BB1_29:
	setp.eq.s32 	%p32, %r57, 0;
	not.pred 	%p33, %p1;
	or.pred  	%p34, %p32, %p33;
	@%p34 bra 	$L__BB1_38;
	add.s32 	%r83, %r5, %r7;
	mul.wide.s32 	%rd36, %r83, 4;
	add.s64 	%rd37, %rd2, %rd36;
	ld.global.u32 	%r63, [%rd37];
	ld.global.u32 	%r64, [%rd3];
	setp.ne.s32 	%p35, %r63, %r64;
	@%p35 bra 	$L__BB1_38;
	ld.global.u32 	%r79, [%rd4];
	setp.eq.s32 	%p36, %r79, %r4;
	mov.u32 	%r78, %r4;
	@%p36 bra 	$L__BB1_32;
	bra.uni 	$L__BB1_40;
$L__BB1_32:
	setp.eq.s32 	%p38, %r4, %r78;
	mov.u32 	%r80, %r4;
	@%p38 bra 	$L__BB1_33;
	bra.uni 	$L__BB1_41;
$L__BB1_33:
	add.s64 	%rd48, %rd1, %rd36;
	ld.global.u32 	%r82, [%rd48];
	setp.eq.s32 	%p40, %r82, %r83;
	mov.u32 	%r81, %r83;
	@%p40 bra 	$L__BB1_34;
	bra.uni 	$L__BB1_42;
$L__BB1_34:
	setp.eq.s32 	%p42, %r83, %r81;
	@%p42 bra 	$L__BB1_36;
$L__BB1_35:
	mul.wide.s32 	%rd44, %r83, 4;
	add.s64 	%rd45, %rd1, %rd44;
	ld.global.u32 	%r83, [%rd45];
	st.global.u32 	[%rd45], %r81;
	setp.ne.s32 	%p43, %r83, %r81;
	@%p43 bra 	$L__BB1_35;
$L__BB1_36:
	setp.eq.s32 	%p44, %r78, %r81;
	@%p44 bra 	$L__BB1_38;
	st.global.u32 	[%rd48], %r78;
$L__BB1_38:
	add.s32 	%r65, %r65, 1;
	setp.ne.s32 	%p45, %r65, 2;
	@%p45 bra 	$L__BB1_2;
$L__BB1_39:
	ret;
$L__BB1_40:
	mul.wide.s32 	%rd38, %r79, 4;
	add.s64 	%rd39, %rd1, %rd38;
	ld.global.u32 	%r38, [%rd39];
	setp.eq.s32 	%p37, %r38, %r79;
	mov.u32 	%r78, %r79;
	mov.u32 	%r79, %r38;
	@%p37 bra 	$L__BB1_32;
	bra.uni 	$L__BB1_40;
$L__BB1_41:
	mul.wide.s32 	%rd40, %r80, 4;
	add.s64 	%rd41, %rd1, %rd40;
	ld.global.u32 	%r80, [%rd41];
	st.global.u32 	[%rd41], %r78;
	setp.eq.s32 	%p39, %r80, %r78;
	@%p39 bra 	$L__BB1_33;
	bra.uni 	$L__BB1_41;
$L__BB1_42:
	mul.wide.s32 	%rd43, %r82, 4;
	add.s64 	%rd48, %rd1, %rd43;
	ld.global.u32 	%r44, [%rd48];
	setp.eq.s32 	%p41, %r44, %r82;
	mov.u32 	%r81, %r82;
	mov.u32 	%r82, %r44;
	@%p41 bra 	$L__BB1_34;
	bra.uni 	$L__BB1_42;

}
	// .globl	_Z21compress_paths_kernelPiii
.visible .entry _Z21compress_paths_kernelPiii(
	.param .u64 .ptr .align 1 _Z21compress_paths_kernelPiii_param_0,
	.param .u32 _Z21compress_paths_kernelPiii_param_1,
	.param .u32 _Z21compress_paths_kernelPiii_param_2
)
{
	.reg .pred 	%p<8>;
	.reg .b32 	%r<23>;
	.reg .b64 	%rd<9>;

	ld.param.u64 	%rd2, [_Z21compress_paths_kernelPiii_param_0];
	ld.param.u32 	%r8, [_Z21compress_paths_kernelPiii_param_1];
	ld.param.u32 	%r10, [_Z21compress_paths_kernelPiii_param_2];
	cvta.to.global.u64 	%rd1, %rd2;
	mov.u32 	%r11, %ctaid.x;
	mov.u32 	%r12, %ntid.x;
	mov.u32 	%r13, %tid.x;
	mad.lo.s32 	%r14, %r11, %r12, %r13;
	mov.u32 	%r15, %ctaid.y;
	mov.u32 	%r16, %ntid.y;
	mov.u32 	%r17, %tid.y;
	mad.lo.s32 	%r18, %r15, %r16, %r17;
	mad.lo.s32 	%r22, %r10, %r18, %r14;
	setp.ge.s32 	%p1, %r14, %r10;
	setp.ge.s32 	%p2, %r18, %r8;
	or.pred  	%p3, %p1, %p2;
	@%p3 bra 	$L__BB2_4;
	mul.wide.s32 	%rd3, %r22, 4;
	add.s64 	%rd4, %rd1, %rd3;
	ld.global.u32 	%r21, [%rd4];
	setp.eq.s32 	%p4, %r21, %r22;
	mov.u32 	%r20, %r22;
	@%p4 bra 	$L__BB2_2;
	bra.uni 	$L__BB2_5;
$L__BB2_2:
	setp.eq.s32 	%p6, %r22, %r20;
	@%p6 bra 	$L__BB2_4;
$L__BB2_3:
	mul.wide.s32 	%rd7, %r22, 4;
	add.s64 	%rd8, %rd1, %rd7;
	ld.global.u32 	%r22, [%rd8];
	st.global.u32 	[%rd8], %r20;
	setp.ne.s32 	%p7, %r22, %r20;
	@%p7 bra 	$L__BB2_3;
$L__BB2_4:
	ret;
$L__BB2_5:
	mul.wide.s32 	%rd5, %r21, 4;
	add.s64 	%rd6, %rd1, %rd5;
	ld.global.u32 	%r5, [%rd6];
	setp.eq.s32 	%p5, %r5, %r21;
	mov.u32 	%r20, %r21;
	mov.u32 	%r21, %r5;
	@%p5 bra 	$L__BB2_2;
	bra.uni 	$L__BB2_5;

}


// ===== COMPILED SASS (sm_100) =====

	.target	sm_100

	.elftype	@"ET_EXEC"


//--------------------- .note.nv.tkinfo           --------------------------
	.section	.note.nv.tkinfo,"",@"SHT_NOTE"
	.sectionflags	@"SHF_NOTE_NV_TKINFO"
	.tkinfo
        /*0018*/ 	.word	0x00000002
        /*0030*/ 	.string	""
        /*0030*/ 	.string	"ptxas"
        /*0030*/ 	.string	"Cuda compilation tools, release 13.0, V13.0.88"
        /*0030*/ 	.string	"Build cuda_13.0.r13.0/compiler.36424714_0"
        /*0030*/ 	.string	"-arch sm_100 -m 64 "



//--------------------- .note.nv.cuinfo           --------------------------
	.section	.note.nv.cuinfo,"",@"SHT_NOTE"
	.sectionflags	@"SHF_NOTE_NV_CUINFO"
        /*0018*/ 	.short	0x0002
        /*001a*/ 	.short	0x0064
        /*001c*/ 	.short	0x0082
	.zero		2


//--------------------- .nv.info                  --------------------------
	.section	.nv.info,"",@"SHT_CUDA_INFO"
	.align	4


	//----- nvinfo : EIATTR_REGCOUNT
	.align		4
        /*0000*/ 	.byte	0x04, 0x2f
        /*0002*/ 	.short	(.L_1 - .L_0)
	.align		4
.L_0:
        /*0004*/ 	.word	index@(_Z11init_kernelPiii)
        /*0008*/ 	.word	0x00000008


	//----- nvinfo : EIATTR_FRAME_SIZE
	.align		4
.L_1:
        /*000c*/ 	.byte	0x04, 0x11
        /*000e*/ 	.short	(.L_3 - .L_2)
	.align		4
.L_2:
        /*0010*/ 	.word	index@(_Z11init_kernelPiii)
        /*0014*/ 	.word	0x00000000


	//----- nvinfo : EIATTR_REGCOUNT
	.align		4
.L_3:
        /*0018*/ 	.byte	0x04, 0x2f
        /*001a*/ 	.short	(.L_5 - .L_4)
	.align		4
.L_4:
        /*001c*/ 	.word	index@(_Z12union_kernelPiS_ii)
        /*0020*/ 	.word	0x00000018


	//----- nvinfo : EIATTR_FRAME_SIZE
	.align		4
.L_5:
        /*0024*/ 	.byte	0x04, 0x11
        /*0026*/ 	.short	(.L_7 - .L_6)
	.align		4
.L_6:
        /*0028*/ 	.word	index@(_Z12union_kernelPiS_ii)
        /*002c*/ 	.word	0x00000000


	//----- nvinfo : EIATTR_REGCOUNT
	.align		4
.L_7:
        /*0030*/ 	.byte	0x04, 0x2f
        /*0032*/ 	.short	(.L_9 - .L_8)
	.align		4
.L_8:
        /*0034*/ 	.word	index@(_Z21compress_paths_kernelPiii)
        /*0038*/ 	.word	0x0000000a


	//----- nvinfo : EIATTR_FRAME_SIZE
	.align		4
.L_9:
        /*003c*/ 	.byte	0x04, 0x11
        /*003e*/ 	.short	(.L_11 - .L_10)
	.align		4
.L_10:
        /*0040*/ 	.word	index@(_Z21compress_paths_kernelPiii)
        /*0044*/ 	.word	0x00000000


	//----- nvinfo : EIATTR_MIN_STACK_SIZE
	.align		4
.L_11:
        /*0048*/ 	.byte	0x04, 0x12
        /*004a*/ 	.short	(.L_13 - .L_12)
	.align		4
.L_12:
        /*004c*/ 	.word	index@(_Z21compress_paths_kernelPiii)
        /*0050*/ 	.word	0x00000000


	//----- nvinfo : EIATTR_MIN_STACK_SIZE
	.align		4
.L_13:
        /*0054*/ 	.byte	0x04, 0x12
        /*0056*/ 	.short	(.L_15 - .L_14)
	.align		4
.L_14:
        /*0058*/ 	.word	index@(_Z12union_kernelPiS_ii)
        /*005c*/ 	.word	0x00000000


	//----- nvinfo : EIATTR_MIN_STACK_SIZE
	.align		4
.L_15:
        /*0060*/ 	.byte	0x04, 0x12
        /*0062*/ 	.short	(.L_17 - .L_16)
	.align		4
.L_16:
        /*0064*/ 	.word	index@(_Z11init_kernelPiii)
        /*0068*/ 	.word	0x00000000
.L_17:


//--------------------- .nv.compat                --------------------------
	.section	.nv.compat,"",@"SHT_CUDA_COMPAT_INFO"
	.align	4
        /*0000*/ 	.byte	0x02, 0x09, 0x00, 0x00, 0x02, 0x02, 0x01, 0x00, 0x02, 0x05, 0x05, 0x00, 0x03, 0x07, 0x01, 0x01
        /*0010*/ 	.byte	0x02, 0x03, 0x00, 0x00, 0x02, 0x06, 0x01, 0x00, 0x04, 0x0b, 0x08, 0x00, 0x09, 0x00, 0x00, 0x00
        /*0020*/ 	.byte	0x00, 0x00, 0x00, 0x00


//--------------------- .nv.info._Z21compress_paths_kernelPiii --------------------------
	.section	.nv.info._Z21compress_paths_kernelPiii,"",@"SHT_CUDA_INFO"
	.sectionflags	@""
	.align	4


	//----- nvinfo : EIATTR_CUDA_API_VERSION
	.align		4
        /*0000*/ 	.byte	0x04, 0x37
        /*0002*/ 	.short	(.L_19 - .L_18)
.L_18:
        /*0004*/ 	.word	0x00000082


	//----- nvinfo : EIATTR_KPARAM_INFO
	.align		4
.L_19:
        /*0008*/ 	.byte	0x04, 0x17
        /*000a*/ 	.short	(.L_21 - .L_20)
.L_20:
        /*000c*/ 	.word	0x00000000
        /*0010*/ 	.short	0x0002
        /*0012*/ 	.short	0x000c
        /*0014*/ 	.byte	0x00, 0xf0, 0x11, 0x00


	//----- nvinfo : EIATTR_KPARAM_INFO
	.align		4
.L_21:
        /*0018*/ 	.byte	0x04, 0x17
        /*001a*/ 	.short	(.L_23 - .L_22)
.L_22:
        /*001c*/ 	.word	0x00000000
        /*0020*/ 	.short	0x0001
        /*0022*/ 	.short	0x0008
        /*0024*/ 	.byte	0x00, 0xf0, 0x11, 0x00


	//----- nvinfo : EIATTR_KPARAM_INFO
	.align		4
.L_23:
        /*0028*/ 	.byte	0x04, 0x17
        /*002a*/ 	.short	(.L_25 - .L_24)
.L_24:
        /*002c*/ 	.word	0x00000000
        /*0030*/ 	.short	0x0000
        /*0032*/ 	.short	0x0000
        /*0034*/ 	.byte	0x00, 0xf5, 0x21, 0x00


	//----- nvinfo : EIATTR_SPARSE_MMA_MASK
	.align		4
.L_25:
        /*0038*/ 	.byte	0x03, 0x50
        /*003a*/ 	.short	0x0000


	//----- nvinfo : EIATTR_MAXREG_COUNT
	.align		4
        /*003c*/ 	.byte	0x03, 0x1b
        /*003e*/ 	.short	0x00ff


	//----- nvinfo : EIATTR_MERCURY_ISA_VERSION
	.align		4
        /*0040*/ 	.byte	0x03, 0x5f
        /*0042*/ 	.short	0x0101


	//----- nvinfo : EIATTR_VRC_CTA_INIT_COUNT
	.align		4
        /*0044*/ 	.byte	0x02, 0x4a
	.zero		1
	.zero		1


	//----- nvinfo : EIATTR_EXIT_INSTR_OFFSETS
	.align		4
        /*0048*/ 	.byte	0x04, 0x1c
        /*004a*/ 	.short	(.L_27 - .L_26)


	//   ....[0]....
.L_26:
        /*004c*/ 	.word	0x000000d0


	//   ....[1]....
        /*0050*/ 	.word	0x00000220


	//   ....[2]....
        /*0054*/ 	.word	0x00000280


	//----- nvinfo : EIATTR_CRS_STACK_SIZE
	.align		4
.L_27:
        /*0058*/ 	.byte	0x04, 0x1e
        /*005a*/ 	.short	(.L_29 - .L_28)
.L_28:
        /*005c*/ 	.word	0x00000000


	//----- nvinfo : EIATTR_CBANK_PARAM_SIZE
	.align		4
.L_29:
        /*0060*/ 	.byte	0x03, 0x19
        /*0062*/ 	.short	0x0010


	//----- nvinfo : EIATTR_PARAM_CBANK
	.align		4
        /*0064*/ 	.byte	0x04, 0x0a
        /*0066*/ 	.short	(.L_31 - .L_30)
	.align		4
.L_30:
        /*0068*/ 	.word	index@(.nv.constant0._Z21compress_paths_kernelPiii)
        /*006c*/ 	.short	0x0380
        /*006e*/ 	.short	0x0010


	//----- nvinfo : EIATTR_SW_WAR
	.align		4
.L_31:
        /*0070*/ 	.byte	0x04, 0x36
        /*0072*/ 	.short	(.L_33 - .L_32)
.L_32:
        /*0074*/ 	.word	0x00000008
.L_33:


//--------------------- .nv.info._Z12union_kernelPiS_ii --------------------------
	.section	.nv.info._Z12union_kernelPiS_ii,"",@"SHT_CUDA_INFO"
	.sectionflags	@""
	.align	4


	//----- nvinfo : EIATTR_CUDA_API_VERSION
	.align		4
        /*0000*/ 	.byte	0x04, 0x37
        /*0002*/ 	.short	(.L_35 - .L_34)
.L_34:
        /*0004*/ 	.word	0x00000082


	//----- nvinfo : EIATTR_KPARAM_INFO
	.align		4
.L_35:
        /*0008*/ 	.byte	0x04, 0x17
        /*000a*/ 	.short	(.L_37 - .L_36)
.L_36:
        /*000c*/ 	.word	0x00000000
        /*0010*/ 	.short	0x0003
        /*0012*/ 	.short	0x0014
        /*0014*/ 	.byte	0x00, 0xf0, 0x11, 0x00


	//----- nvinfo : EIATTR_KPARAM_INFO
	.align		4
.L_37:
        /*0018*/ 	.byte	0x04, 0x17
        /*001a*/ 	.short	(.L_39 - .L_38)
.L_38:
        /*001c*/ 	.word	0x00000000
        /*0020*/ 	.short	0x0002
        /*0022*/ 	.short	0x0010
        /*0024*/ 	.byte	0x00, 0xf0, 0x11, 0x00


	//----- nvinfo : EIATTR_KPARAM_INFO
	.align		4
.L_39:
        /*0028*/ 	.byte	0x04, 0x17
        /*002a*/ 	.short	(.L_41 - .L_40)
.L_40:
        /*002c*/ 	.word	0x00000000
        /*0030*/ 	.short	0x0001
        /*0032*/ 	.short	0x0008
        /*0034*/ 	.byte	0x00, 0xf5, 0x21, 0x00


	//----- nvinfo : EIATTR_KPARAM_INFO
	.align		4
.L_41:
        /*0038*/ 	.byte	0x04, 0x17
        /*003a*/ 	.short	(.L_43 - .L_42)
.L_42:
        /*003c*/ 	.word	0x00000000
        /*0040*/ 	.short	0x0000
        /*0042*/ 	.short	0x0000
        /*0044*/ 	.byte	0x00, 0xf5, 0x21, 0x00


	//----- nvinfo : EIATTR_SPARSE_MMA_MASK
	.align		4
.L_43:
        /*0048*/ 	.byte	0x03, 0x50
        /*004a*/ 	.short	0x0000


	//----- nvinfo : EIATTR_MAXREG_COUNT
	.align		4
        /*004c*/ 	.byte	0x03, 0x1b
        /*004e*/ 	.short	0x00ff


	//----- nvinfo : EIATTR_MERCURY_ISA_VERSION
	.align		4
        /*0050*/ 	.byte	0x03, 0x5f
        /*0052*/ 	.short	0x0101


	//----- nvinfo : EIATTR_VRC_CTA_INIT_COUNT
	.align		4
        /*0054*/ 	.byte	0x02, 0x4a
	.zero		1
	.zero		1


	//----- nvinfo : EIATTR_EXIT_INSTR_OFFSETS
	.align		4
        /*0058*/ 	.byte	0x04, 0x1c
        /*005a*/ 	.short	(.L_45 - .L_44)


	//   ....[0]....
.L_44:
        /*005c*/ 	.word	0x000000c0


	//   ....[1]....
        /*0060*/ 	.word	0x00000e40


	//----- nvinfo : EIATTR_CRS_STACK_SIZE
	.align		4
.L_45:
        /*0064*/ 	.byte	0x04, 0x1e
        /*0066*/ 	.short	(.L_47 - .L_46)
.L_46:
        /*0068*/ 	.word	0x00000000


	//----- nvinfo : EIATTR_CBANK_PARAM_SIZE
	.align		4
.L_47:
        /*006c*/ 	.byte	0x03, 0x19
        /*006e*/ 	.short	0x0018


	//----- nvinfo : EIATTR_PARAM_CBANK
	.align		4
        /*0070*/ 	.byte	0x04, 0x0a
        /*0072*/ 	.short	(.L_49 - .L_48)
	.align		4
.L_48:
        /*0074*/ 	.word	index@(.nv.constant0._Z12union_kernelPiS_ii)
        /*0078*/ 	.short	0x0380
        /*007a*/ 	.short	0x0018


	//----- nvinfo : EIATTR_SW_WAR
	.align		4
.L_49:
        /*007c*/ 	.byte	0x04, 0x36
        /*007e*/ 	.short	(.L_51 - .L_50)
.L_50:
        /*0080*/ 	.word	0x00000008
.L_51:


//--------------------- .nv.info._Z11init_kernelPiii --------------------------
	.section	.nv.info._Z11init_kernelPiii,"",@"SHT_CUDA_INFO"
	.sectionflags	@""
	.align	4


	//----- nvinfo : EIATTR_CUDA_API_VERSION
	.align		4
        /*0000*/ 	.byte	0x04, 0x37
        /*0002*/ 	.short	(.L_53 - .L_52)
.L_52:
        /*0004*/ 	.word	0x00000082


	//----- nvinfo : EIATTR_KPARAM_INFO
	.align		4
.L_53:
        /*0008*/ 	.byte	0x04, 0x17
        /*000a*/ 	.short	(.L_55 - .L_54)
.L_54:
        /*000c*/ 	.word	0x00000000
        /*0010*/ 	.short	0x0002
        /*0012*/ 	.short	0x000c
        /*0014*/ 	.byte	0x00, 0xf0, 0x11, 0x00


	//----- nvinfo : EIATTR_KPARAM_INFO
	.align		4
.L_55:
        /*0018*/ 	.byte	0x04, 0x17
        /*001a*/ 	.short	(.L_57 - .L_56)
.L_56:
        /*001c*/ 	.word	0x00000000
        /*0020*/ 	.short	0x0001
        /*0022*/ 	.short	0x0008
        /*0024*/ 	.byte	0x00, 0xf0, 0x11, 0x00


	//----- nvinfo : EIATTR_KPARAM_INFO
	.align		4
.L_57:
        /*0028*/ 	.byte	0x04, 0x17
        /*002a*/ 	.short	(.L_59 - .L_58)
.L_58:
        /*002c*/ 	.word	0x00000000
        /*0030*/ 	.short	0x0000
        /*0032*/ 	.short	0x0000
        /*0034*/ 	.byte	0x00, 0xf5, 0x21, 0x00


	//----- nvinfo : EIATTR_SPARSE_MMA_MASK
	.align		4
.L_59:
        /*0038*/ 	.byte	0x03, 0x50
        /*003a*/ 	.short	0x0000


	//----- nvinfo : EIATTR_MAXREG_COUNT
	.align		4
        /*003c*/ 	.byte	0x03, 0x1b
        /*003e*/ 	.short	0x00ff


	//----- nvinfo : EIATTR_MERCURY_ISA_VERSION
	.align		4
        /*0040*/ 	.byte	0x03, 0x5f
        /*0042*/ 	.short	0x0101


	//----- nvinfo : EIATTR_VRC_CTA_INIT_COUNT
	.align		4
        /*0044*/ 	.byte	0x02, 0x4a
	.zero		1
	.zero		1


	//----- nvinfo : EIATTR_EXIT_INSTR_OFFSETS
	.align		4
        /*0048*/ 	.byte	0x04, 0x1c
        /*004a*/ 	.short	(.L_61 - .L_60)


	//   ....[0]....
.L_60:
        /*004c*/ 	.word	0x000000d0


	//   ....[1]....
        /*0050*/ 	.word	0x00000120


	//----- nvinfo : EIATTR_CBANK_PARAM_SIZE
	.align		4
.L_61:
        /*0054*/ 	.byte	0x03, 0x19
        /*0056*/ 	.short	0x0010


	//----- nvinfo : EIATTR_PARAM_CBANK
	.align		4
        /*0058*/ 	.byte	0x04, 0x0a
        /*005a*/ 	.short	(.L_63 - .L_62)
	.align		4
.L_62:
        /*005c*/ 	.word	index@(.nv.constant0._Z11init_kernelPiii)
        /*0060*/ 	.short	0x0380
        /*0062*/ 	.short	0x0010


	//----- nvinfo : EIATTR_SW_WAR
	.align		4
.L_63:
        /*0064*/ 	.byte	0x04, 0x36
        /*0066*/ 	.short	(.L_65 - .L_64)
.L_64:
        /*0068*/ 	.word	0x00000008
.L_65:


//--------------------- .nv.callgraph             --------------------------
	.section	.nv.callgraph,"",@"SHT_CUDA_CALLGRAPH"
	.align	4
	.sectionentsize	8
	.align		4
        /*0000*/ 	.word	0x00000000
	.align		4
        /*0004*/ 	.word	0xffffffff
	.align		4
        /*0008*/ 	.word	0x00000000
	.align		4
        /*000c*/ 	.word	0xfffffffe
	.align		4
        /*0010*/ 	.word	0x00000000
	.align		4
        /*0014*/ 	.word	0xfffffffd
	.align		4
        /*0018*/ 	.word	0x00000000
	.align		4
        /*001c*/ 	.word	0xfffffffc


//--------------------- .text._Z21compress_paths_kernelPiii --------------------------
	.section	.text._Z21compress_paths_kernelPiii,"ax",@progbits
	.align	128
        .global         _Z21compress_paths_kernelPiii
        .type           _Z21compress_paths_kernelPiii,@function
        .size           _Z21compress_paths_kernelPiii,(.L_x_53 - _Z21compress_paths_kernelPiii)
        .other          _Z21compress_paths_kernelPiii,@"STO_CUDA_ENTRY STV_DEFAULT"
_Z21compress_paths_kernelPiii:
.text._Z21compress_paths_kernelPiii:
[----:B------:R-:W-:Y:S01]  /*0000*/  LDC R1, c[0x0][0x37c] ;  /* 0x0000df00ff017b82 */ /* 0x000fe20000000800 */
[----:B------:R-:W0:Y:S07]  /*0010*/  S2R R2, SR_TID.Y ;  /* 0x0000000000027919 */ /* 0x000e2e0000002200 */
[----:B------:R-:W1:Y:S01]  /*0020*/  LDC R0, c[0x0][0x360] ;  /* 0x0000d800ff007b82 */ /* 0x000e620000000800 */
[----:B------:R-:W2:Y:S01]  /*0030*/  LDCU.64 UR6, c[0x0][0x388] ;  /* 0x00007100ff0677ac */ /* 0x000ea20008000a00 */
[----:B------:R-:W1:Y:S06]  /*0040*/  S2R R5, SR_TID.X ;  /* 0x0000000000057919 */ /* 0x000e6c0000002100 */
[----:B------:R-:W0:Y:S08]  /*0050*/  S2UR UR5, SR_CTAID.Y ;  /* 0x00000000000579c3 */ /* 0x000e300000002600 */
[----:B------:R-:W0:Y:S08]  /*0060*/  LDC R3, c[0x0][0x364] ;  /* 0x0000d900ff037b82 */ /* 0x000e300000000800 */
[----:B------:R-:W1:Y:S01]  /*0070*/  S2UR UR4, SR_CTAID.X ;  /* 0x00000000000479c3 */ /* 0x000e620000002500 */
[----:B0-----:R-:W-:-:S05]  /*0080*/  IMAD R3, R3, UR5, R2 ;  /* 0x0000000503037c24 */ /* 0x001fca000f8e0202 */
[----:B--2---:R-:W-:Y:S01]  /*0090*/  ISETP.GE.AND P0, PT, R3, UR6, PT ;  /* 0x0000000603007c0c */ /* 0x004fe2000bf06270 */
[----:B-1----:R-:W-:-:S05]  /*00a0*/  IMAD R0, R0, UR4, R5 ;  /* 0x0000000400007c24 */ /* 0x002fca000f8e0205 */
[----:B------:R-:W-:Y:S01]  /*00b0*/  ISETP.GE.OR P0, PT, R0, UR7, P0 ;  /* 0x0000000700007c0c */ /* 0x000fe20008706670 */
[----:B------:R-:W-:-:S12]  /*00c0*/  IMAD R0, R3, UR7, R0 ;  /* 0x0000000703007c24 */ /* 0x000fd8000f8e0200 */
[----:B------:R-:W-:Y:S05]  /*00d0*/  @P0 EXIT ;  /* 0x000000000000094d */ /* 0x000fea0003800000 */
[----:B------:R-:W0:Y:S01]  /*00e0*/  LDC.64 R4, c[0x0][0x380] ;  /* 0x0000e000ff047b82 */ /* 0x000e220000000a00 */
[----:B------:R-:W1:Y:S01]  /*00f0*/  LDCU.64 UR4, c[0x0][0x358] ;  /* 0x00006b00ff0477ac */ /* 0x000e620008000a00 */
[----:B0-----:R-:W-:-:S06]  /*0100*/  IMAD.WIDE R2, R0, 0x4, R4 ;  /* 0x0000000400027825 */ /* 0x001fcc00078e0204 */
[----:B-1----:R-:W2:Y:S01]  /*0110*/  LDG.E R3, desc[UR4][R2.64] ;  /* 0x0000000402037981 */ /* 0x002ea2000c1e1900 */
[----:B------:R-:W-:Y:S01]  /*0120*/  BSSY.RECONVERGENT B0, `(.L_x_0) ;  /* 0x000000e000007945 */ /* 0x000fe20003800200 */
[-C--:B------:R-:W-:Y:S02]  /*0130*/  MOV R7, R0.reuse ;  /* 0x0000000000077202 */ /* 0x080fe40000000f00 */
[----:B--2---:R-:W-:-:S13]  /*0140*/  ISETP.NE.AND P0, PT, R3, R0, PT ;  /* 0x000000000300720c */ /* 0x004fda0003f05270 */
[----:B------:R-:W-:Y:S05]  /*0150*/  @!P0 BRA `(.L_x_1) ;  /* 0x0000000000288947 */ /* 0x000fea0003800000 */
[----:B------:R-:W-:Y:S01]  /*0160*/  BSSY.RECONVERGENT B1, `(.L_x_2) ;  /* 0x0000008000017945 */ /* 0x000fe20003800200 */
[----:B------:R-:W-:-:S07]  /*0170*/  MOV R7, R3 ;  /* 0x0000000300077202 */ /* 0x000fce0000000f00 */
.L_x_3:
[----:B------:R-:W-:-:S06]  /*0180*/  IMAD.WIDE R2, R7, 0x4, R4 ;  /* 0x0000000407027825 */ /* 0x000fcc00078e0204 */
[----:B------:R-:W2:Y:S01]  /*0190*/  LDG.E R2, desc[UR4][R2.64] ;  /* 0x0000000402027981 */ /* 0x000ea2000c1e1900 */
[----:B------:R-:W-:Y:S01]  /*01a0*/  IMAD.MOV.U32 R6, RZ, RZ, R7 ;  /* 0x000000ffff067224 */ /* 0x000fe200078e0007 */
[----:B--2---:R-:W-:Y:S02]  /*01b0*/  ISETP.NE.AND P0, PT, R2, R7, PT ;  /* 0x000000070200720c */ /* 0x004fe40003f05270 */
[----:B------:R-:W-:-:S11]  /*01c0*/  MOV R7, R2 ;  /* 0x0000000200077202 */ /* 0x000fd60000000f00 */
[----:B------:R-:W-:Y:S05]  /*01d0*/  @P0 BRA `(.L_x_3) ;  /* 0xfffffffc00e80947 */ /* 0x000fea000383ffff */
[----:B------:R-:W-:Y:S05]  /*01e0*/  BSYNC.RECONVERGENT B1 ;  /* 0x0000000000017941 */ /* 0x000fea0003800200 */
.L_x_2:
[----:B------:R-:W-:-:S07]  /*01f0*/  IMAD.MOV.U32 R7, RZ, RZ, R6 ;  /* 0x000000ffff077224 */ /* 0x000fce00078e0006 */
.L_x_1:
[----:B------:R-:W-:Y:S05]  /*0200*/  BSYNC.RECONVERGENT B0 ;  /* 0x0000000000007941 */ /* 0x000fea0003800200 */
.L_x_0:
[----:B------:R-:W-:-:S13]  /*0210*/  ISETP.NE.AND P0, PT, R0, R7, PT ;  /* 0x000000070000720c */ /* 0x000fda0003f05270 */
[----:B------:R-:W-:Y:S05]  /*0220*/  @!P0 EXIT ;  /* 0x000000000000894d */ /* 0x000fea0003800000 */
.L_x_4:
[----:B------:R-:W-:-:S05]  /*0230*/  IMAD.WIDE R2, R0, 0x4, R4 ;  /* 0x0000000400027825 */ /* 0x000fca00078e0204 */
[----:B------:R-:W2:Y:S04]  /*0240*/  LDG.E R0, desc[UR4][R2.64] ;  /* 0x0000000402007981 */ /* 0x000ea8000c1e1900 */
[----:B------:R0:W-:Y:S01]  /*0250*/  STG.E desc[UR4][R2.64], R7 ;  /* 0x0000000702007986 */ /* 0x0001e2000c101904 */
[----:B--2---:R-:W-:-:S13]  /*0260*/  ISETP.NE.AND P0, PT, R0, R7, PT ;  /* 0x000000070000720c */ /* 0x004fda0003f05270 */
[----:B0-----:R-:W-:Y:S05]  /*0270*/  @P0 BRA `(.L_x_4) ;  /* 0xfffffffc00ec0947 */ /* 0x001fea000383ffff */
[----:B------:R-:W-:Y:S05]  /*0280*/  EXIT ;  /* 0x000000000000794d */ /* 0x000fea0003800000 */
.L_x_5:
[----:B------:R-:W-:-:S00]  /*0290*/  BRA `(.L_x_5) ;  /* 0xfffffffc00fc7947 */ /* 0x000fc0000383ffff */
[----:B------:R-:W-:-:S00]  /*02a0*/  NOP ;  /* 0x0000000000007918 */ /* 0x000fc00000000000 */
        /* <DEDUP_REMOVED lines=13> */
.L_x_53:


//--------------------- .text._Z12union_kernelPiS_ii --------------------------
	.section	.text._Z12union_kernelPiS_ii,"ax",@progbits
	.align	128
        .global         _Z12union_kernelPiS_ii
        .type           _Z12union_kernelPiS_ii,@function
        .size           _Z12union_kernelPiS_ii,(.L_x_54 - _Z12union_kernelPiS_ii)
        .other          _Z12union_kernelPiS_ii,@"STO_CUDA_ENTRY STV_DEFAULT"
_Z12union_kernelPiS_ii:
.text._Z12union_kernelPiS_ii:
[----:B------:R-:W-:Y:S01]  /*0000*/  LDC R1, c[0x0][0x37c] ;  /* 0x0000df00ff017b82 */ /* 0x000fe20000000800 */
[----:B------:R-:W0:Y:S07]  /*0010*/  S2R R0, SR_TID.Y ;  /* 0x0000000000007919 */ /* 0x000e2e0000002200 */
[----:B------:R-:W1:Y:S01]  /*0020*/  LDC R8, c[0x0][0x360] ;  /* 0x0000d800ff087b82 */ /* 0x000e620000000800 */
[----:B------:R-:W1:Y:S07]  /*0030*/  S2R R3, SR_TID.X ;  /* 0x0000000000037919 */ /* 0x000e6e0000002100 */
[----:B------:R-:W0:Y:S08]  /*0040*/  S2UR UR5, SR_CTAID.Y ;  /* 0x00000000000579c3 */ /* 0x000e300000002600 */
[----:B------:R-:W0:Y:S08]  /*0050*/  LDC R9, c[0x0][0x364] ;  /* 0x0000d900ff097b82 */ /* 0x000e300000000800 */
[----:B------:R-:W1:Y:S08]  /*0060*/  S2UR UR4, SR_CTAID.X ;  /* 0x00000000000479c3 */ /* 0x000e700000002500 */
[----:B------:R-:W2:Y:S01]  /*0070*/  LDC.64 R6, c[0x0][0x390] ;  /* 0x0000e400ff067b82 */ /* 0x000ea20000000a00 */
[----:B0-----:R-:W-:-:S02]  /*0080*/  IMAD R9, R9, UR5, R0 ;  /* 0x0000000509097c24 */ /* 0x001fc4000f8e0200 */
[----:B-1----:R-:W-:-:S03]  /*0090*/  IMAD R8, R8, UR4, R3 ;  /* 0x0000000408087c24 */ /* 0x002fc6000f8e0203 */
[----:B--2---:R-:W-:-:S04]  /*00a0*/  ISETP.GE.AND P0, PT, R9, R6, PT ;  /* 0x000000060900720c */ /* 0x004fc80003f06270 */
[----:B------:R-:W-:-:S13]  /*00b0*/  ISETP.GE.OR P0, PT, R8, R7, P0 ;  /* 0x000000070800720c */ /* 0x000fda0000706670 */
[----:B------:R-:W-:Y:S05]  /*00c0*/  @P0 EXIT ;  /* 0x000000000000094d */ /* 0x000fea0003800000 */
[----:B------:R-:W0:Y:S01]  /*00d0*/  LDC.64 R4, c[0x0][0x388] ;  /* 0x0000e200ff047b82 */ /* 0x000e220000000a00 */
[CC--:B------:R-:W-:Y:S01]  /*00e0*/  IMAD R6, R9.reuse, R7.reuse, R8 ;  /* 0x0000000709067224 */ /* 0x0c0fe200078e0208 */
[----:B------:R-:W1:Y:S01]  /*00f0*/  LDCU.64 UR4, c[0x0][0x358] ;  /* 0x00006b00ff0477ac */ /* 0x000e620008000a00 */
[----:B------:R-:W-:Y:S02]  /*0100*/  IMAD R0, R9, R7, -R7 ;  /* 0x0000000709007224 */ /* 0x000fe400078e0a07 */
[----:B------:R-:W-:-:S03]  /*0110*/  IMAD.MOV.U32 R7, RZ, RZ, -0x1 ;  /* 0xffffffffff077424 */ /* 0x000fc600078e00ff */
[----:B------:R-:W2:Y:S01]  /*0120*/  LDC.64 R2, c[0x0][0x380] ;  /* 0x0000e000ff027b82 */ /* 0x000ea20000000a00 */
[----:B0-----:R-:W-:-:S04]  /*0130*/  IMAD.WIDE R4, R6, 0x4, R4 ;  /* 0x0000000406047825 */ /* 0x001fc800078e0204 */
[----:B-12---:R-:W-:-:S07]  /*0140*/  IMAD.WIDE R2, R6, 0x4, R2 ;  /* 0x0000000406027825 */ /* 0x006fce00078e0202 */
.L_x_50:
[----:B0-----:R-:W0:Y:S01]  /*0150*/  LDCU UR6, c[0x0][0x394] ;  /* 0x00007280ff0677ac */ /* 0x001e220008000800 */
[----:B------:R-:W-:Y:S01]  /*0160*/  ISETP.GT.AND P1, PT, R7, -0x1, PT ;  /* 0xffffffff0700780c */ /* 0x000fe20003f24270 */
[----:B-12---:R-:W-:Y:S01]  /*0170*/  IMAD.IADD R13, R8, 0x1, R7 ;  /* 0x00000001080d7824 */ /* 0x006fe200078e0207 */
[----:B------:R-:W-:Y:S04]  /*0180*/  BSSY.RECONVERGENT B1, `(.L_x_6) ;  /* 0x00000c8000017945 */ /* 0x000fe80003800200 */
[----:B0-----:R-:W-:-:S04]  /*0190*/  ISETP.GE.AND P0, PT, R13, UR6, PT ;  /* 0x000000060d007c0c */ /* 0x001fc8000bf06270 */
[----:B------:R-:W-:-:S03]  /*01a0*/  ISETP.GT.AND P0, PT, R13, -0x1, !P0 ;  /* 0xffffffff0d00780c */ /* 0x000fc60004704270 */
[----:B------:R-:W-:Y:S10]  /*01b0*/  @P1 BRA `(.L_x_7) ;  /* 0x0000000800101947 */ /* 0x000ff40003800000 */
[----:B------:R-:W-:Y:S01]  /*01c0*/  ISETP.EQ.OR P1, PT, R9, RZ, !P0 ;  /* 0x000000ff0900720c */ /* 0x000fe20004722670 */
[----:B------:R-:W-:-:S12]  /*01d0*/  BSSY.RECONVERGENT B0, `(.L_x_8) ;  /* 0x0000041000007945 */ /* 0x000fd80003800200 */
[----:B------:R-:W-:Y:S05]  /*01e0*/  @P1 BRA `(.L_x_9) ;  /* 0x0000000000fc1947 */ /* 0x000fea0003800000 */
[----:B------:R-:W0:Y:S01]  /*01f0*/  LDC.64 R10, c[0x0][0x388] ;  /* 0x0000e200ff0a7b82 */ /* 0x000e220000000a00 */
[----:B------:R-:W-:Y:S02]  /*0200*/  IMAD.IADD R19, R0, 0x1, R13 ;  /* 0x0000000100137824 */ /* 0x000fe400078e020d */
[----:B------:R-:W2:Y:S02]  /*0210*/  LDG.E R13, desc[UR4][R4.64] ;  /* 0x00000004040d7981 */ /* 0x000ea4000c1e1900 */
[----:B0-----:R-:W-:-:S06]  /*0220*/  IMAD.WIDE R10, R19, 0x4, R10 ;  /* 0x00000004130a7825 */ /* 0x001fcc00078e020a */
[----:B------:R-:W2:Y:S02]  /*0230*/  LDG.E R10, desc[UR4][R10.64] ;  /* 0x000000040a0a7981 */ /* 0x000ea4000c1e1900 */
[----:B--2---:R-:W-:-:S13]  /*0240*/  ISETP.NE.AND P1, PT, R10, R13, PT ;  /* 0x0000000d0a00720c */ /* 0x004fda0003f25270 */
[----:B------:R-:W-:Y:S05]  /*0250*/  @P1 BRA `(.L_x_9) ;  /* 0x0000000000e01947 */ /* 0x000fea0003800000 */
[----:B------:R-:W2:Y:S01]  /*0260*/  LDG.E R15, desc[UR4][R2.64] ;  /* 0x00000004020f7981 */ /* 0x000ea2000c1e1900 */
[----:B------:R-:W-:Y:S01]  /*0270*/  BSSY.RECONVERGENT B2, `(.L_x_10) ;  /* 0x0000010000027945 */ /* 0x000fe20003800200 */
[----:B------:R-:W-:Y:S01]  /*0280*/  MOV R13, R19 ;  /* 0x00000013000d7202 */ /* 0x000fe20000000f00 */
[----:B------:R-:W-:Y:S01]  /*0290*/  IMAD.MOV.U32 R17, RZ, RZ, R6 ;  /* 0x000000ffff117224 */ /* 0x000fe200078e0006 */
[----:B--2---:R-:W-:-:S13]  /*02a0*/  ISETP.NE.AND P1, PT, R15, R6, PT ;  /* 0x000000060f00720c */ /* 0x004fda0003f25270 */
[----:B------:R-:W-:Y:S05]  /*02b0*/  @!P1 BRA `(.L_x_11) ;  /* 0x00000000002c9947 */ /* 0x000fea0003800000 */
[----:B------:R-:W0:Y:S01]  /*02c0*/  LDC.64 R10, c[0x0][0x380] ;  /* 0x0000e000ff0a7b82 */ /* 0x000e220000000a00 */
[----:B------:R-:W-:Y:S01]  /*02d0*/  BSSY.RECONVERGENT B3, `(.L_x_12) ;  /* 0x0000008000037945 */ /* 0x000fe20003800200 */
[----:B------:R-:W-:-:S07]  /*02e0*/  IMAD.MOV.U32 R17, RZ, RZ, R15 ;  /* 0x000000ffff117224 */ /* 0x000fce00078e000f */
.L_x_13:
[----:B0-----:R-:W-:-:S06]  /*02f0*/  IMAD.WIDE R14, R17, 0x4, R10 ;  /* 0x00000004110e7825 */ /* 0x001fcc00078e020a */
[----:B------:R-:W2:Y:S01]  /*0300*/  LDG.E R14, desc[UR4][R14.64] ;  /* 0x000000040e0e7981 */ /* 0x000ea2000c1e1900 */
[-C--:B------:R-:W-:Y:S02]  /*0310*/  MOV R12, R17.reuse ;  /* 0x00000011000c7202 */ /* 0x080fe40000000f00 */
[----:B--2---:R-:W-:Y:S01]  /*0320*/  ISETP.NE.AND P1, PT, R14, R17, PT ;  /* 0x000000110e00720c */ /* 0x004fe20003f25270 */
[----:B------:R-:W-:-:S12]  /*0330*/  IMAD.MOV.U32 R17, RZ, RZ, R14 ;  /* 0x000000ffff117224 */ /* 0x000fd800078e000e */
[----:B------:R-:W-:Y:S05]  /*0340*/  @P1 BRA `(.L_x_13) ;  /* 0xfffffffc00e81947 */ /* 0x000fea000383ffff */
[----:B------:R-:W-:Y:S05]  /*0350*/  BSYNC.RECONVERGENT B3 ;  /* 0x0000000000037941 */ /* 0x000fea0003800200 */
.L_x_12:
[----:B------:R-:W-:-:S07]  /*0360*/  IMAD.MOV.U32 R17, RZ, RZ, R12 ;  /* 0x000000ffff117224 */ /* 0x000fce00078e000c */
.L_x_11:
[----:B------:R-:W-:Y:S05]  /*0370*/  BSYNC.RECONVERGENT B2 ;  /* 0x0000000000027941 */ /* 0x000fea0003800200 */
.L_x_10:
[----:B------:R-:W0:Y:S01]  /*0380*/  LDC.64 R10, c[0x0][0x380] ;  /* 0x0000e000ff0a7b82 */ /* 0x000e220000000a00 */
[----:B------:R-:W-:Y:S01]  /*0390*/  ISETP.NE.AND P1, PT, R6, R17, PT ;  /* 0x000000110600720c */ /* 0x000fe20003f25270 */
[----:B------:R-:W-:Y:S01]  /*03a0*/  BSSY.RECONVERGENT B2, `(.L_x_14) ;  /* 0x000000a000027945 */ /* 0x000fe20003800200 */
[----:B0-----:R-:W-:-:S11]  /*03b0*/  IMAD.WIDE R14, R19, 0x4, R10 ;  /* 0x00000004130e7825 */ /* 0x001fd600078e020a */
[----:B------:R-:W-:Y:S05]  /*03c0*/  @!P1 BRA `(.L_x_15) ;  /* 0x00000000001c9947 */ /* 0x000fea0003800000 */
[----:B------:R-:W0:Y:S01]  /*03d0*/  LDC.64 R20, c[0x0][0x380] ;  /* 0x0000e000ff147b82 */ /* 0x000e220000000a00 */
[----:B------:R-:W-:-:S07]  /*03e0*/  MOV R12, R6 ;  /* 0x00000006000c7202 */ /* 0x000fce0000000f00 */
.L_x_16:
[----:B0-----:R-:W-:-:S05]  /*03f0*/  IMAD.WIDE R18, R12, 0x4, R20 ;  /* 0x000000040c127825 */ /* 0x001fca00078e0214 */
[----:B------:R-:W2:Y:S04]  /*0400*/  LDG.E R12, desc[UR4][R18.64] ;  /* 0x00000004120c7981 */ /* 0x000ea8000c1e1900 */
[----:B------:R1:W-:Y:S01]  /*0410*/  STG.E desc[UR4][R18.64], R17 ;  /* 0x0000001112007986 */ /* 0x0003e2000c101904 */
[----:B--2---:R-:W-:-:S13]  /*0420*/  ISETP.NE.AND P1, PT, R12, R17, PT ;  /* 0x000000110c00720c */ /* 0x004fda0003f25270 */
[----:B-1----:R-:W-:Y:S05]  /*0430*/  @P1 BRA `(.L_x_16) ;  /* 0xfffffffc00ec1947 */ /* 0x002fea000383ffff */
.L_x_15:
[----:B------:R-:W-:Y:S05]  /*0440*/  BSYNC.RECONVERGENT B2 ;  /* 0x0000000000027941 */ /* 0x000fea0003800200 */
.L_x_14:
[----:B------:R-:W2:Y:S01]  /*0450*/  LDG.E R12, desc[UR4][R14.64] ;  /* 0x000000040e0c7981 */ /* 0x000ea2000c1e1900 */
[----:B------:R-:W-:Y:S01]  /*0460*/  BSSY.RECONVERGENT B2, `(.L_x_17) ;  /* 0x000000c000027945 */ /* 0x000fe20003800200 */
[----:B------:R-:W-:Y:S01]  /*0470*/  IMAD.MOV.U32 R16, RZ, RZ, R13 ;  /* 0x000000ffff107224 */ /* 0x000fe200078e000d */
[----:B--2---:R-:W-:-:S13]  /*0480*/  ISETP.NE.AND P1, PT, R12, R13, PT ;  /* 0x0000000d0c00720c */ /* 0x004fda0003f25270 */
[----:B------:R-:W-:Y:S05]  /*0490*/  @!P1 BRA `(.L_x_18) ;  /* 0x0000000000209947 */ /* 0x000fea0003800000 */
[----:B------:R-:W-:Y:S01]  /*04a0*/  BSSY.RECONVERGENT B3, `(.L_x_18) ;  /* 0x0000007000037945 */ /* 0x000fe20003800200 */
.L_x_19:
[----:B------:R-:W-:-:S05]  /*04b0*/  IMAD.WIDE R14, R12, 0x4, R10 ;  /* 0x000000040c0e7825 */ /* 0x000fca00078e020a */
[----:B------:R-:W2:Y:S01]  /*04c0*/  LDG.E R19, desc[UR4][R14.64] ;  /* 0x000000040e137981 */ /* 0x000ea2000c1e1900 */
[----:B------:R-:W-:Y:S01]  /*04d0*/  IMAD.MOV.U32 R16, RZ, RZ, R12 ;  /* 0x000000ffff107224 */ /* 0x000fe200078e000c */
[----:B--2---:R-:W-:Y:S02]  /*04e0*/  ISETP.NE.AND P1, PT, R19, R12, PT ;  /* 0x0000000c1300720c */ /* 0x004fe40003f25270 */
[----:B------:R-:W-:-:S11]  /*04f0*/  MOV R12, R19 ;  /* 0x00000013000c7202 */ /* 0x000fd60000000f00 */
[----:B------:R-:W-:Y:S05]  /*0500*/  @P1 BRA `(.L_x_19) ;  /* 0xfffffffc00e81947 */ /* 0x000fea000383ffff */
[----:B------:R-:W-:Y:S05]  /*0510*/  BSYNC.RECONVERGENT B3 ;  /* 0x0000000000037941 */ /* 0x000fea0003800200 */
.L_x_18:
[----:B------:R-:W-:Y:S05]  /*0520*/  BSYNC.RECONVERGENT B2 ;  /* 0x0000000000027941 */ /* 0x000fea0003800200 */
.L_x_17:
[-C--:B------:R-:W-:Y:S01]  /*0530*/  ISETP.NE.AND P2, PT, R13, R16.reuse, PT ;  /* 0x000000100d00720c */ /* 0x080fe20003f45270 */
[----:B------:R-:W-:Y:S01]  /*0540*/  BSSY.RECONVERGENT B2, `(.L_x_20) ;  /* 0x0000008000027945 */ /* 0x000fe20003800200 */
[----:B------:R-:W-:-:S11]  /*0550*/  ISETP.NE.AND P1, PT, R17, R16, PT ;  /* 0x000000101100720c */ /* 0x000fd60003f25270 */
[----:B------:R-:W-:Y:S05]  /*0560*/  @!P2 BRA `(.L_x_21) ;  /* 0x000000000014a947 */ /* 0x000fea0003800000 */
.L_x_22:
[----:B------:R-:W-:-:S05]  /*0570*/  IMAD.WIDE R18, R13, 0x4, R10 ;  /* 0x000000040d127825 */ /* 0x000fca00078e020a */
[----:B------:R-:W2:Y:S04]  /*0580*/  LDG.E R13, desc[UR4][R18.64] ;  /* 0x00000004120d7981 */ /* 0x000ea8000c1e1900 */
[----:B------:R0:W-:Y:S01]  /*0590*/  STG.E desc[UR4][R18.64], R16 ;  /* 0x0000001012007986 */ /* 0x0001e2000c101904 */
[----:B--2---:R-:W-:-:S13]  /*05a0*/  ISETP.NE.AND P2, PT, R13, R16, PT ;  /* 0x000000100d00720c */ /* 0x004fda0003f45270 */
[----:B0-----:R-:W-:Y:S05]  /*05b0*/  @P2 BRA `(.L_x_22) ;  /* 0xfffffffc00ec2947 */ /* 0x001fea000383ffff */
.L_x_21:
[----:B------:R-:W-:Y:S05]  /*05c0*/  BSYNC.RECONVERGENT B2 ;  /* 0x0000000000027941 */ /* 0x000fea0003800200 */
.L_x_20:
[----:B------:R0:W-:Y:S02]  /*05d0*/  @P1 STG.E desc[UR4][R14.64], R17 ;  /* 0x000000110e001986 */ /* 0x0001e4000c101904 */
.L_x_9:
[----:B------:R-:W-:Y:S05]  /*05e0*/  BSYNC.RECONVERGENT B0 ;  /* 0x0000000000007941 */ /* 0x000fea0003800200 */
.L_x_8:
[----:B------:R-:W-:Y:S05]  /*05f0*/  @!P0 BRA `(.L_x_23) ;  /* 0x0000000800008947 */ /* 0x000fea0003800000 */
[----:B------:R-:W-:Y:S01]  /*0600*/  IMAD.WIDE R10, R7, 0x4, R4 ;  /* 0x00000004070a7825 */ /* 0x000fe200078e0204 */
[----:B------:R-:W2:Y:S05]  /*0610*/  LDG.E R13, desc[UR4][R4.64] ;  /* 0x00000004040d7981 */ /* 0x000eaa000c1e1900 */
[----:B------:R-:W2:Y:S02]  /*0620*/  LDG.E R10, desc[UR4][R10.64] ;  /* 0x000000040a0a7981 */ /* 0x000ea4000c1e1900 */
[----:B--2---:R-:W-:-:S13]  /*0630*/  ISETP.NE.AND P0, PT, R10, R13, PT ;  /* 0x0000000d0a00720c */ /* 0x004fda0003f05270 */
[----:B------:R-:W-:Y:S05]  /*0640*/  @P0 BRA `(.L_x_23) ;  /* 0x0000000400ec0947 */ /* 0x000fea0003800000 */
[----:B------:R-:W2:Y:S01]  /*0650*/  LDG.E R13, desc[UR4][R2.64] ;  /* 0x00000004020d7981 */ /* 0x000ea2000c1e1900 */
[----:B------:R-:W-:Y:S01]  /*0660*/  BSSY.RECONVERGENT B0, `(.L_x_24) ;  /* 0x0000010000007945 */ /* 0x000fe20003800200 */
[----:B------:R-:W-:Y:S02]  /*0670*/  IMAD.IADD R10, R6, 0x1, R7 ;  /* 0x00000001060a7824 */ /* 0x000fe400078e0207 */
[----:B------:R-:W-:Y:S01]  /*0680*/  IMAD.MOV.U32 R11, RZ, RZ, R6 ;  /* 0x000000ffff0b7224 */ /* 0x000fe200078e0006 */
[----:B--2---:R-:W-:-:S13]  /*0690*/  ISETP.NE.AND P0, PT, R13, R6, PT ;  /* 0x000000060d00720c */ /* 0x004fda0003f05270 */
[----:B------:R-:W-:Y:S05]  /*06a0*/  @!P0 BRA `(.L_x_25) ;  /* 0x00000000002c8947 */ /* 0x000fea0003800000 */
[----:B0-----:R-:W0:Y:S01]  /*06b0*/  LDC.64 R14, c[0x0][0x380] ;  /* 0x0000e000ff0e7b82 */ /* 0x001e220000000a00 */
[----:B------:R-:W-:Y:S01]  /*06c0*/  BSSY.RECONVERGENT B2, `(.L_x_26) ;  /* 0x0000008000027945 */ /* 0x000fe20003800200 */
[----:B------:R-:W-:-:S07]  /*06d0*/  MOV R11, R13 ;  /* 0x0000000d000b7202 */ /* 0x000fce0000000f00 */
.L_x_27:
[----:B0-----:R-:W-:-:S06]  /*06e0*/  IMAD.WIDE R12, R11, 0x4, R14 ;  /* 0x000000040b0c7825 */ /* 0x001fcc00078e020e */
[----:B------:R-:W2:Y:S01]  /*06f0*/  LDG.E R12, desc[UR4][R12.64] ;  /* 0x000000040c0c7981 */ /* 0x000ea2000c1e1900 */
[----:B------:R-:W-:Y:S01]  /*0700*/  IMAD.MOV.U32 R16, RZ, RZ, R11 ;  /* 0x000000ffff107224 */ /* 0x000fe200078e000b */
[----:B--2---:R-:W-:Y:S01]  /*0710*/  ISETP.NE.AND P0, PT, R12, R11, PT ;  /* 0x0000000b0c00720c */ /* 0x004fe20003f05270 */
[----:B------:R-:W-:-:S12]  /*0720*/  IMAD.MOV.U32 R11, RZ, RZ, R12 ;  /* 0x000000ffff0b7224 */ /* 0x000fd800078e000c */
[----:B------:R-:W-:Y:S05]  /*0730*/  @P0 BRA `(.L_x_27) ;  /* 0xfffffffc00e80947 */ /* 0x000fea000383ffff */
[----:B------:R-:W-:Y:S05]  /*0740*/  BSYNC.RECONVERGENT B2 ;  /* 0x0000000000027941 */ /* 0x000fea0003800200 */
.L_x_26:
[----:B------:R-:W-:-:S07]  /*0750*/  MOV R11, R16 ;  /* 0x00000010000b7202 */ /* 0x000fce0000000f00 */
.L_x_25:
[----:B------:R-:W-:Y:S05]  /*0760*/  BSYNC.RECONVERGENT B0 ;  /* 0x0000000000007941 */ /* 0x000fea0003800200 */
.L_x_24:
[----:B------:R-:W-:Y:S01]  /*0770*/  ISETP.NE.AND P0, PT, R6, R11, PT ;  /* 0x0000000b0600720c */ /* 0x000fe20003f05270 */
[----:B------:R-:W-:Y:S01]  /*0780*/  BSSY.RECONVERGENT B0, `(.L_x_28) ;  /* 0x000000a000007945 */ /* 0x000fe20003800200 */
[----:B------:R-:W-:-:S11]  /*0790*/  IMAD.WIDE R12, R7, 0x4, R2 ;  /* 0x00000004070c7825 */ /* 0x000fd600078e0202 */
[----:B------:R-:W-:Y:S05]  /*07a0*/  @!P0 BRA `(.L_x_29) ;  /* 0x00000000001c8947 */ /* 0x000fea0003800000 */
[----:B0-----:R-:W0:Y:S01]  /*07b0*/  LDC.64 R16, c[0x0][0x380] ;  /* 0x0000e000ff107b82 */ /* 0x001e220000000a00 */
[----:B------:R-:W-:-:S07]  /*07c0*/  IMAD.MOV.U32 R18, RZ, RZ, R6 ;  /* 0x000000ffff127224 */ /* 0x000fce00078e0006 */
.L_x_30:
[----:B0-----:R-:W-:-:S05]  /*07d0*/  IMAD.WIDE R14, R18, 0x4, R16 ;  /* 0x00000004120e7825 */ /* 0x001fca00078e0210 */
[----:B------:R-:W2:Y:S04]  /*07e0*/  LDG.E R18, desc[UR4][R14.64] ;  /* 0x000000040e127981 */ /* 0x000ea8000c1e1900 */
[----:B------:R1:W-:Y:S01]  /*07f0*/  STG.E desc[UR4][R14.64], R11 ;  /* 0x0000000b0e007986 */ /* 0x0003e2000c101904 */
[----:B--2---:R-:W-:-:S13]  /*0800*/  ISETP.NE.AND P0, PT, R18, R11, PT ;  /* 0x0000000b1200720c */ /* 0x004fda0003f05270 */
[----:B-1----:R-:W-:Y:S05]  /*0810*/  @P0 BRA `(.L_x_30) ;  /* 0xfffffffc00ec0947 */ /* 0x002fea000383ffff */
.L_x_29:
[----:B------:R-:W-:Y:S05]  /*0820*/  BSYNC.RECONVERGENT B0 ;  /* 0x0000000000007941 */ /* 0x000fea0003800200 */
.L_x_28:
[----:B0-----:R-:W2:Y:S01]  /*0830*/  LDG.E R17, desc[UR4][R12.64] ;  /* 0x000000040c117981 */ /* 0x001ea2000c1e1900 */
[----:B------:R-:W-:Y:S01]  /*0840*/  BSSY.RECONVERGENT B0, `(.L_x_31) ;  /* 0x000000d000007945 */ /* 0x000fe20003800200 */
[----:B------:R-:W-:Y:S01]  /*0850*/  IMAD.MOV.U32 R19, RZ, RZ, R10 ;  /* 0x000000ffff137224 */ /* 0x000fe200078e000a */
[----:B--2---:R-:W-:-:S13]  /*0860*/  ISETP.NE.AND P0, PT, R17, R10, PT ;  /* 0x0000000a1100720c */ /* 0x004fda0003f05270 */
[----:B------:R-:W-:Y:S05]  /*0870*/  @!P0 BRA `(.L_x_32) ;  /* 0x0000000000248947 */ /* 0x000fea0003800000 */
[----:B------:R-:W0:Y:S01]  /*0880*/  LDC.64 R14, c[0x0][0x380] ;  /* 0x0000e000ff0e7b82 */ /* 0x000e220000000a00 */
[----:B------:R-:W-:Y:S01]  /*0890*/  BSSY.RECONVERGENT B2, `(.L_x_32) ;  /* 0x0000007000027945 */ /* 0x000fe20003800200 */
.L_x_33:
[----:B0-----:R-:W-:-:S05]  /*08a0*/  IMAD.WIDE R12, R17, 0x4, R14 ;  /* 0x00000004110c7825 */ /* 0x001fca00078e020e */
[----:B------:R-:W2:Y:S01]  /*08b0*/  LDG.E R16, desc[UR4][R12.64] ;  /* 0x000000040c107981 */ /* 0x000ea2000c1e1900 */
[-C--:B------:R-:W-:Y:S02]  /*08c0*/  MOV R19, R17.reuse ;  /* 0x0000001100137202 */ /* 0x080fe40000000f00 */
[----:B--2---:R-:W-:Y:S01]  /*08d0*/  ISETP.NE.AND P0, PT, R16, R17, PT ;  /* 0x000000111000720c */ /* 0x004fe20003f05270 */
[----:B------:R-:W-:-:S12]  /*08e0*/  IMAD.MOV.U32 R17, RZ, RZ, R16 ;  /* 0x000000ffff117224 */ /* 0x000fd800078e0010 */
[----:B------:R-:W-:Y:S05]  /*08f0*/  @P0 BRA `(.L_x_33) ;  /* 0xfffffffc00e80947 */ /* 0x000fea000383ffff */
[----:B------:R-:W-:Y:S05]  /*0900*/  BSYNC.RECONVERGENT B2 ;  /* 0x0000000000027941 */ /* 0x000fea0003800200 */
.L_x_32:
[----:B------:R-:W-:Y:S05]  /*0910*/  BSYNC.RECONVERGENT B0 ;  /* 0x0000000000007941 */ /* 0x000fea0003800200 */
.L_x_31:
[----:B------:R-:W0:Y:S01]  /*0920*/  LDC.64 R16, c[0x0][0x380] ;  /* 0x0000e000ff107b82 */ /* 0x000e220000000a00 */
[-C--:B------:R-:W-:Y:S01]  /*0930*/  ISETP.NE.AND P0, PT, R10, R19.reuse, PT ;  /* 0x000000130a00720c */ /* 0x080fe20003f05270 */
[----:B------:R-:W-:Y:S01]  /*0940*/  BSSY.RECONVERGENT B0, `(.L_x_34) ;  /* 0x0000008000007945 */ /* 0x000fe20003800200 */
[----:B------:R-:W-:-:S11]  /*0950*/  ISETP.NE.AND P1, PT, R11, R19, PT ;  /* 0x000000130b00720c */ /* 0x000fd60003f25270 */
[----:B------:R-:W-:Y:S05]  /*0960*/  @!P0 BRA `(.L_x_35) ;  /* 0x0000000000148947 */ /* 0x000fea0003800000 */
.L_x_36:
[----:B0-----:R-:W-:-:S05]  /*0970*/  IMAD.WIDE R14, R10, 0x4, R16 ;  /* 0x000000040a0e7825 */ /* 0x001fca00078e0210 */
[----:B------:R-:W2:Y:S04]  /*0980*/  LDG.E R10, desc[UR4][R14.64] ;  /* 0x000000040e0a7981 */ /* 0x000ea8000c1e1900 */
[----:B------:R1:W-:Y:S01]  /*0990*/  STG.E desc[UR4][R14.64], R19 ;  /* 0x000000130e007986 */ /* 0x0003e2000c101904 */
[----:B--2---:R-:W-:-:S13]  /*09a0*/  ISETP.NE.AND P0, PT, R10, R19, PT ;  /* 0x000000130a00720c */ /* 0x004fda0003f05270 */
[----:B-1----:R-:W-:Y:S05]  /*09b0*/  @P0 BRA `(.L_x_36) ;  /* 0xfffffffc00ec0947 */ /* 0x002fea000383ffff */
.L_x_35:
[----:B------:R-:W-:Y:S05]  /*09c0*/  BSYNC.RECONVERGENT B0 ;  /* 0x0000000000007941 */ /* 0x000fea0003800200 */
.L_x_34:
[----:B------:R-:W-:Y:S05]  /*09d0*/  @!P1 BRA `(.L_x_23) ;  /* 0x0000000400089947 */ /* 0x000fea0003800000 */
[----:B------:R1:W-:Y:S01]  /*09e0*/  STG.E desc[UR4][R12.64], R11 ;  /* 0x0000000b0c007986 */ /* 0x0003e2000c101904 */
[----:B------:R-:W-:Y:S05]  /*09f0*/  BRA `(.L_x_23) ;  /* 0x0000000400007947 */ /* 0x000fea0003800000 */
.L_x_7:
[----:B------:R-:W-:-:S13]  /*0a00*/  ISETP.EQ.OR P0, PT, R9, RZ, !P0 ;  /* 0x000000ff0900720c */ /* 0x000fda0004702670 */
        /* <DEDUP_REMOVED lines=10> */
[-C--:B------:R-:W-:Y:S02]  /*0ab0*/  MOV R17, R6.reuse ;  /* 0x0000000600117202 */ /* 0x080fe40000000f00 */
[----:B--2---:R-:W-:-:S13]  /*0ac0*/  ISETP.NE.AND P0, PT, R13, R6, PT ;  /* 0x000000060d00720c */ /* 0x004fda0003f05270 */
[----:B------:R-:W-:Y:S05]  /*0ad0*/  @!P0 BRA `(.L_x_38) ;  /* 0x00000000002c8947 */ /* 0x000fea0003800000 */
[----:B------:R-:W0:Y:S01]  /*0ae0*/  LDC.64 R10, c[0x0][0x380] ;  /* 0x0000e000ff0a7b82 */ /* 0x000e220000000a00 */
[----:B------:R-:W-:Y:S01]  /*0af0*/  BSSY.RECONVERGENT B2, `(.L_x_39) ;  /* 0x0000008000027945 */ /* 0x000fe20003800200 */
[----:B------:R-:W-:-:S07]  /*0b00*/  IMAD.MOV.U32 R17, RZ, RZ, R13 ;  /* 0x000000ffff117224 */ /* 0x000fce00078e000d */
.L_x_40:
[----:B0-----:R-:W-:-:S06]  /*0b10*/  IMAD.WIDE R12, R17, 0x4, R10 ;  /* 0x00000004110c7825 */ /* 0x001fcc00078e020a */
[----:B------:R-:W2:Y:S01]  /*0b20*/  LDG.E R12, desc[UR4][R12.64] ;  /* 0x000000040c0c7981 */ /* 0x000ea2000c1e1900 */
[----:B------:R-:W-:Y:S01]  /*0b30*/  IMAD.MOV.U32 R14, RZ, RZ, R17 ;  /* 0x000000ffff0e7224 */ /* 0x000fe200078e0011 */
[----:B--2---:R-:W-:Y:S02]  /*0b40*/  ISETP.NE.AND P0, PT, R12, R17, PT ;  /* 0x000000110c00720c */ /* 0x004fe40003f05270 */
[----:B------:R-:W-:-:S11]  /*0b50*/  MOV R17, R12 ;  /* 0x0000000c00117202 */ /* 0x000fd60000000f00 */
[----:B------:R-:W-:Y:S05]  /*0b60*/  @P0 BRA `(.L_x_40) ;  /* 0xfffffffc00e80947 */ /* 0x000fea000383ffff */
[----:B------:R-:W-:Y:S05]  /*0b70*/  BSYNC.RECONVERGENT B2 ;  /* 0x0000000000027941 */ /* 0x000fea0003800200 */
.L_x_39:
[----:B------:R-:W-:-:S07]  /*0b80*/  IMAD.MOV.U32 R17, RZ, RZ, R14 ;  /* 0x000000ffff117224 */ /* 0x000fce00078e000e */
.L_x_38:
[----:B------:R-:W-:Y:S05]  /*0b90*/  BSYNC.RECONVERGENT B0 ;  /* 0x0000000000007941 */ /* 0x000fea0003800200 */
.L_x_37:
[----:B------:R-:W0:Y:S01]  /*0ba0*/  LDC.64 R10, c[0x0][0x380] ;  /* 0x0000e000ff0a7b82 */ /* 0x000e220000000a00 */
[----:B------:R-:W-:Y:S01]  /*0bb0*/  ISETP.NE.AND P0, PT, R6, R17, PT ;  /* 0x000000110600720c */ /* 0x000fe20003f05270 */
[----:B------:R-:W-:Y:S01]  /*0bc0*/  BSSY.RECONVERGENT B0, `(.L_x_41) ;  /* 0x000000a000007945 */ /* 0x000fe20003800200 */
[----:B0-----:R-:W-:-:S11]  /*0bd0*/  IMAD.WIDE R12, R15, 0x4, R10 ;  /* 0x000000040f0c7825 */ /* 0x001fd600078e020a */
[----:B------:R-:W-:Y:S05]  /*0be0*/  @!P0 BRA `(.L_x_42) ;  /* 0x00000000001c8947 */ /* 0x000fea0003800000 */
[----:B------:R-:W0:Y:S01]  /*0bf0*/  LDC.64 R20, c[0x0][0x380] ;  /* 0x0000e000ff147b82 */ /* 0x000e220000000a00 */
[----:B------:R-:W-:-:S07]  /*0c00*/  IMAD.MOV.U32 R14, RZ, RZ, R6 ;  /* 0x000000ffff0e7224 */ /* 0x000fce00078e0006 */
.L_x_43:
[----:B0-----:R-:W-:-:S05]  /*0c10*/  IMAD.WIDE R18, R14, 0x4, R20 ;  /* 0x000000040e127825 */ /* 0x001fca00078e0214 */
[----:B------:R-:W2:Y:S04]  /*0c20*/  LDG.E R14, desc[UR4][R18.64] ;  /* 0x00000004120e7981 */ /* 0x000ea8000c1e1900 */
[----:B------:R1:W-:Y:S01]  /*0c30*/  STG.E desc[UR4][R18.64], R17 ;  /* 0x0000001112007986 */ /* 0x0003e2000c101904 */
[----:B--2---:R-:W-:-:S13]  /*0c40*/  ISETP.NE.AND P0, PT, R14, R17, PT ;  /* 0x000000110e00720c */ /* 0x004fda0003f05270 */
[----:B-1----:R-:W-:Y:S05]  /*0c50*/  @P0 BRA `(.L_x_43) ;  /* 0xfffffffc00ec0947 */ /* 0x002fea000383ffff */
.L_x_42:
[----:B------:R-:W-:Y:S05]  /*0c60*/  BSYNC.RECONVERGENT B0 ;  /* 0x0000000000007941 */ /* 0x000fea0003800200 */
.L_x_41:
[----:B------:R-:W2:Y:S01]  /*0c70*/  LDG.E R14, desc[UR4][R12.64] ;  /* 0x000000040c0e7981 */ /* 0x000ea2000c1e1900 */
[----:B------:R-:W-:Y:S01]  /*0c80*/  BSSY.RECONVERGENT B0, `(.L_x_44) ;  /* 0x000000c000007945 */ /* 0x000fe20003800200 */
[-C--:B------:R-:W-:Y:S02]  /*0c90*/  MOV R16, R15.reuse ;  /* 0x0000000f00107202 */ /* 0x080fe40000000f00 */
[----:B--2---:R-:W-:-:S13]  /*0ca0*/  ISETP.NE.AND P0, PT, R14, R15, PT ;  /* 0x0000000f0e00720c */ /* 0x004fda0003f05270 */
[----:B------:R-:W-:Y:S05]  /*0cb0*/  @!P0 BRA `(.L_x_45) ;  /* 0x0000000000208947 */ /* 0x000fea0003800000 */
[----:B------:R-:W-:Y:S01]  /*0cc0*/  BSSY.RECONVERGENT B2, `(.L_x_45) ;  /* 0x0000007000027945 */ /* 0x000fe20003800200 */
.L_x_46:
[----:B------:R-:W-:-:S05]  /*0cd0*/  IMAD.WIDE R12, R14, 0x4, R10 ;  /* 0x000000040e0c7825 */ /* 0x000fca00078e020a */
[----:B------:R-:W2:Y:S01]  /*0ce0*/  LDG.E R19, desc[UR4][R12.64] ;  /* 0x000000040c137981 */ /* 0x000ea2000c1e1900 */
[----:B------:R-:W-:Y:S01]  /*0cf0*/  IMAD.MOV.U32 R16, RZ, RZ, R14 ;  /* 0x000000ffff107224 */ /* 0x000fe200078e000e */
[----:B--2---:R-:W-:Y:S01]  /*0d00*/  ISETP.NE.AND P0, PT, R19, R14, PT ;  /* 0x0000000e1300720c */ /* 0x004fe20003f05270 */
[----:B------:R-:W-:-:S12]  /*0d10*/  IMAD.MOV.U32 R14, RZ, RZ, R19 ;  /* 0x000000ffff0e7224 */ /* 0x000fd800078e0013 */
[----:B------:R-:W-:Y:S05]  /*0d20*/  @P0 BRA `(.L_x_46) ;  /* 0xfffffffc00e80947 */ /* 0x000fea000383ffff */
[----:B------:R-:W-:Y:S05]  /*0d30*/  BSYNC.RECONVERGENT B2 ;  /* 0x0000000000027941 */ /* 0x000fea0003800200 */
.L_x_45:
[----:B------:R-:W-:Y:S05]  /*0d40*/  BSYNC.RECONVERGENT B0 ;  /* 0x0000000000007941 */ /* 0x000fea0003800200 */
.L_x_44:
[-C--:B------:R-:W-:Y:S01]  /*0d50*/  ISETP.NE.AND P0, PT, R15, R16.reuse, PT ;  /* 0x000000100f00720c */ /* 0x080fe20003f05270 */
[----:B------:R-:W-:Y:S01]  /*0d60*/  BSSY.RECONVERGENT B0, `(.L_x_47) ;  /* 0x0000008000007945 */ /* 0x000fe20003800200 */
[----:B------:R-:W-:-:S11]  /*0d70*/  ISETP.NE.AND P1, PT, R17, R16, PT ;  /* 0x000000101100720c */ /* 0x000fd60003f25270 */
[----:B------:R-:W-:Y:S05]  /*0d80*/  @!P0 BRA `(.L_x_48) ;  /* 0x0000000000148947 */ /* 0x000fea0003800000 */
.L_x_49:
[----:B------:R-:W-:-:S05]  /*0d90*/  IMAD.WIDE R18, R15, 0x4, R10 ;  /* 0x000000040f127825 */ /* 0x000fca00078e020a */
[----:B------:R-:W2:Y:S04]  /*0da0*/  LDG.E R15, desc[UR4][R18.64] ;  /* 0x00000004120f7981 */ /* 0x000ea8000c1e1900 */
[----:B------:R0:W-:Y:S01]  /*0db0*/  STG.E desc[UR4][R18.64], R16 ;  /* 0x0000001012007986 */ /* 0x0001e2000c101904 */
[----:B--2---:R-:W-:-:S13]  /*0dc0*/  ISETP.NE.AND P0, PT, R15, R16, PT ;  /* 0x000000100f00720c */ /* 0x004fda0003f05270 */
[----:B0-----:R-:W-:Y:S05]  /*0dd0*/  @P0 BRA `(.L_x_49) ;  /* 0xfffffffc00ec0947 */ /* 0x001fea000383ffff */
.L_x_48:
[----:B------:R-:W-:Y:S05]  /*0de0*/  BSYNC.RECONVERGENT B0 ;  /* 0x0000000000007941 */ /* 0x000fea0003800200 */
.L_x_47:
[----:B------:R2:W-:Y:S02]  /*0df0*/  @P1 STG.E desc[UR4][R12.64], R17 ;  /* 0x000000110c001986 */ /* 0x0005e4000c101904 */
.L_x_23:
[----:B------:R-:W-:Y:S05]  /*0e00*/  BSYNC.RECONVERGENT B1 ;  /* 0x0000000000017941 */ /* 0x000fea0003800200 */
.L_x_6:
[----:B------:R-:W-:-:S04]  /*0e10*/  IADD3 R7, PT, PT, R7, 0x1, RZ ;  /* 0x0000000107077810 */ /* 0x000fc80007ffe0ff */
[----:B------:R-:W-:-:S13]  /*0e20*/  ISETP.NE.AND P0, PT, R7, 0x2, PT ;  /* 0x000000020700780c */ /* 0x000fda0003f05270 */
[----:B------:R-:W-:Y:S05]  /*0e30*/  @P0 BRA `(.L_x_50) ;  /* 0xfffffff000c40947 */ /* 0x000fea000383ffff */
[----:B------:R-:W-:Y:S05]  /*0e40*/  EXIT ;  /* 0x000000000000794d */ /* 0x000fea0003800000 */
.L_x_51:
        /* <DEDUP_REMOVED lines=11> */
.L_x_54:


//--------------------- .text._Z11init_kernelPiii --------------------------
	.section	.text._Z11init_kernelPiii,"ax",@progbits
	.align	128
        .global         _Z11init_kernelPiii
        .type           _Z11init_kernelPiii,@function
        .size           _Z11init_kernelPiii,(.L_x_55 - _Z11init_kernelPiii)
        .other          _Z11init_kernelPiii,@"STO_CUDA_ENTRY STV_DEFAULT"
_Z11init_kernelPiii:
.text._Z11init_kernelPiii:
        /* <DEDUP_REMOVED lines=10> */
[----:B-1----:R-:W-:-:S04]  /*00a0*/  IMAD R0, R0, UR4, R5 ;  /* 0x0000000400007c24 */ /* 0x002fc8000f8e0205 */
[----:B------:R-:W-:Y:S01]  /*00b0*/  IMAD R5, R3, UR7, R0 ;  /* 0x0000000703057c24 */ /* 0x000fe2000f8e0200 */
[----:B------:R-:W-:-:S13]  /*00c0*/  ISETP.GE.OR P0, PT, R0, UR7, P0 ;  /* 0x0000000700007c0c */ /* 0x000fda0008706670 */
[----:B------:R-:W-:Y:S05]  /*00d0*/  @P0 EXIT ;  /* 0x000000000000094d */ /* 0x000fea0003800000 */
[----:B------:R-:W0:Y:S01]  /*00e0*/  LDC.64 R2, c[0x0][0x380] ;  /* 0x0000e000ff027b82 */ /* 0x000e220000000a00 */
[----:B------:R-:W1:Y:S01]  /*00f0*/  LDCU.64 UR4, c[0x0][0x358] ;  /* 0x00006b00ff0477ac */ /* 0x000e620008000a00 */
[----:B0-----:R-:W-:-:S05]  /*0100*/  IMAD.WIDE R2, R5, 0x4, R2 ;  /* 0x0000000405027825 */ /* 0x001fca00078e0202 */
[----:B-1----:R-:W-:Y:S01]  /*0110*/  STG.E desc[UR4][R2.64], R5 ;  /* 0x0000000502007986 */ /* 0x002fe2000c101904 */
[----:B------:R-:W-:Y:S05]  /*0120*/  EXIT ;  /* 0x000000000000794d */ /* 0x000fea0003800000 */
.L_x_52:
        /* <DEDUP_REMOVED lines=13> */
.L_x_55:


//--------------------- .nv.shared.reserved.0     --------------------------
	.section	.nv.shared.reserved.0,"aw",@nobits
	.weak		__nv_reservedSMEM_offset_0_alias
	.size		__nv_reservedSMEM_offset_0_alias, 0, 64
	.other		__nv_reservedSMEM_offset_0_alias,@"STO_CUDA_RESERVED_SHARED STV_DEFAULT"
__nv_reservedSMEM_offset_0_alias:
	.zero		0
	.zero		64


//--------------------- .nv.constant0._Z21compress_paths_kernelPiii --------------------------
	.section	.nv.constant0._Z21compress_paths_kernelPiii,"a",@progbits
	.sectionflags	@""
	.align	4
.nv.constant0._Z21compress_paths_kernelPiii:
	.zero		912


//--------------------- .nv.constant0._Z12union_kernelPiS_ii --------------------------
	.section	.nv.constant0._Z12union_kernelPiS_ii,"a",@progbits
	.sectionflags	@""
	.align	4
.nv.constant0._Z12union_kernelPiS_ii:
	.zero		920


//--------------------- .nv.constant0._Z11init_kernelPiii --------------------------
	.section	.nv.constant0._Z11init_kernelPiii,"a",@progbits
	.sectionflags	@""
	.align	4
.nv.constant0._Z11init_kernelPiii:
	.zero		912


//--------------------- SYMBOLS --------------------------

	.type		.nv.reservedSmem.offset0,@object
	.size		.nv.reservedSmem.offset0,0x4
